	.headerflags	@"EF_CUDA_TEXMODE_UNIFIED EF_CUDA_64BIT_ADDRESS EF_CUDA_ACCELERATORS EF_CUDA_SM90 EF_CUDA_VIRTUAL_SM(EF_CUDA_SM90)"
	.elftype	@"ET_EXEC"


//--------------------- .nv.info                  --------------------------
	.section	.nv.info,"",@"SHT_CUDA_INFO"
	.align	4


	//----- nvinfo : EIATTR_REGCOUNT
	.align		4
        /*0000*/ 	.byte	0x04, 0x2f
        /*0002*/ 	.short	(.L_3 - .L_2)
	.align		4
.L_2:
        /*0004*/ 	.word	index@(triton_poi_fused__native_batch_norm_legit_no_training_add_relu_8)
        /*0008*/ 	.word	0x00000020


	//----- nvinfo : EIATTR_MIN_STACK_SIZE
	.align		4
.L_3:
        /*000c*/ 	.byte	0x04, 0x12
        /*000e*/ 	.short	(.L_5 - .L_4)
	.align		4
.L_4:
        /*0010*/ 	.word	index@(triton_poi_fused__native_batch_norm_legit_no_training_add_relu_8)
        /*0014*/ 	.word	0x00000000


	//----- nvinfo : EIATTR_FRAME_SIZE
	.align		4
.L_5:
        /*0018*/ 	.byte	0x04, 0x11
        /*001a*/ 	.short	(.L_7 - .L_6)
	.align		4
.L_6:
        /*001c*/ 	.word	index@(triton_poi_fused__native_batch_norm_legit_no_training_add_relu_8)
        /*0020*/ 	.word	0x00000000


	//----- nvinfo : EIATTR_MIN_STACK_SIZE
	.align		4
.L_7:
        /*0024*/ 	.byte	0x04, 0x12
        /*0026*/ 	.short	(.L_9 - .L_8)
	.align		4
.L_8:
        /*0028*/ 	.word	index@(triton_poi_fused__native_batch_norm_legit_no_training_add_relu_8)
        /*002c*/ 	.word	0x00000000
.L_9:


//--------------------- .nv.info.triton_poi_fused__native_batch_norm_legit_no_training_add_relu_8 --------------------------
	.section	.nv.info.triton_poi_fused__native_batch_norm_legit_no_training_add_relu_8,"",@"SHT_CUDA_INFO"
	.sectionflags	@""
	.align	4


	//----- nvinfo : EIATTR_CUDA_API_VERSION
	.align		4
        /*0000*/ 	.byte	0x04, 0x37
        /*0002*/ 	.short	(.L_11 - .L_10)
.L_10:
        /*0004*/ 	.word	0x0000007c


	//----- nvinfo : EIATTR_KPARAM_INFO
	.align		4
.L_11:
        /*0008*/ 	.byte	0x04, 0x17
        /*000a*/ 	.short	(.L_13 - .L_12)
.L_12:
        /*000c*/ 	.word	0x00000000
        /*0010*/ 	.short	0x0009
        /*0012*/ 	.short	0x0044
        /*0014*/ 	.byte	0x00, 0xf0, 0x11, 0x00


	//----- nvinfo : EIATTR_KPARAM_INFO
	.align		4
.L_13:
        /*0018*/ 	.byte	0x04, 0x17
        /*001a*/ 	.short	(.L_15 - .L_14)
.L_14:
        /*001c*/ 	.word	0x00000000
        /*0020*/ 	.short	0x0008
        /*0022*/ 	.short	0x0040
        /*0024*/ 	.byte	0x00, 0xf0, 0x11, 0x00


	//----- nvinfo : EIATTR_KPARAM_INFO
	.align		4
.L_15:
        /*0028*/ 	.byte	0x04, 0x17
        /*002a*/ 	.short	(.L_17 - .L_16)
.L_16:
        /*002c*/ 	.word	0x00000000
        /*0030*/ 	.short	0x0007
        /*0032*/ 	.short	0x0038
        /*0034*/ 	.byte	0x00, 0xf4, 0x21, 0x00


	//----- nvinfo : EIATTR_KPARAM_INFO
	.align		4
.L_17:
        /*0038*/ 	.byte	0x04, 0x17
        /*003a*/ 	.short	(.L_19 - .L_18)
.L_18:
        /*003c*/ 	.word	0x00000000
        /*0040*/ 	.short	0x0006
        /*0042*/ 	.short	0x0030
        /*0044*/ 	.byte	0x00, 0xf4, 0x21, 0x00


	//----- nvinfo : EIATTR_KPARAM_INFO
	.align		4
.L_19:
        /*0048*/ 	.byte	0x04, 0x17
        /*004a*/ 	.short	(.L_21 - .L_20)
.L_20:
        /*004c*/ 	.word	0x00000000
        /*0050*/ 	.short	0x0005
        /*0052*/ 	.short	0x0028
        /*0054*/ 	.byte	0x00, 0xf4, 0x21, 0x00


	//----- nvinfo : EIATTR_KPARAM_INFO
	.align		4
.L_21:
        /*0058*/ 	.byte	0x04, 0x17
        /*005a*/ 	.short	(.L_23 - .L_22)
.L_22:
        /*005c*/ 	.word	0x00000000
        /*0060*/ 	.short	0x0004
        /*0062*/ 	.short	0x0020
        /*0064*/ 	.byte	0x00, 0xf4, 0x21, 0x00


	//----- nvinfo : EIATTR_KPARAM_INFO
	.align		4
.L_23:
        /*0068*/ 	.byte	0x04, 0x17
        /*006a*/ 	.short	(.L_25 - .L_24)
.L_24:
        /*006c*/ 	.word	0x00000000
        /*0070*/ 	.short	0x0003
        /*0072*/ 	.short	0x0018
        /*0074*/ 	.byte	0x00, 0xf4, 0x21, 0x00


	//----- nvinfo : EIATTR_KPARAM_INFO
	.align		4
.L_25:
        /*0078*/ 	.byte	0x04, 0x17
        /*007a*/ 	.short	(.L_27 - .L_26)
.L_26:
        /*007c*/ 	.word	0x00000000
        /*0080*/ 	.short	0x0002
        /*0082*/ 	.short	0x0010
        /*0084*/ 	.byte	0x00, 0xf4, 0x21, 0x00


	//----- nvinfo : EIATTR_KPARAM_INFO
	.align		4
.L_27:
        /*0088*/ 	.byte	0x04, 0x17
        /*008a*/ 	.short	(.L_29 - .L_28)
.L_28:
        /*008c*/ 	.word	0x00000000
        /*0090*/ 	.short	0x0001
        /*0092*/ 	.short	0x0008
        /*0094*/ 	.byte	0x00, 0xf4, 0x21, 0x00


	//----- nvinfo : EIATTR_KPARAM_INFO
	.align		4
.L_29:
        /*0098*/ 	.byte	0x04, 0x17
        /*009a*/ 	.short	(.L_31 - .L_30)
.L_30:
        /*009c*/ 	.word	0x00000000
        /*00a0*/ 	.short	0x0000
        /*00a2*/ 	.short	0x0000
        /*00a4*/ 	.byte	0x00, 0xf4, 0x21, 0x00


	//----- nvinfo : EIATTR_SPARSE_MMA_MASK
	.align		4
.L_31:
        /*00a8*/ 	.byte	0x03, 0x50
        /*00aa*/ 	.short	0x0000


	//----- nvinfo : EIATTR_MAXREG_COUNT
	.align		4
        /*00ac*/ 	.byte	0x03, 0x1b
        /*00ae*/ 	.short	0x00ff


	//----- nvinfo : EIATTR_EXIT_INSTR_OFFSETS
	.align		4
        /*00b0*/ 	.byte	0x04, 0x1c
        /*00b2*/ 	.short	(.L_33 - .L_32)


	//   ....[0]....
.L_32:
        /*00b4*/ 	.word	0x00000e40


	//   ....[1]....
        /*00b8*/ 	.word	0x00000e80


	//----- nvinfo : EIATTR_REQNTID
	.align		4
.L_33:
        /*00bc*/ 	.byte	0x04, 0x10
        /*00be*/ 	.short	(.L_35 - .L_34)
.L_34:
        /*00c0*/ 	.word	0x00000080
        /*00c4*/ 	.word	0x00000001
        /*00c8*/ 	.word	0x00000001


	//----- nvinfo : EIATTR_CBANK_PARAM_SIZE
	.align		4
.L_35:
        /*00cc*/ 	.byte	0x03, 0x19
        /*00ce*/ 	.short	0x0048


	//----- nvinfo : EIATTR_PARAM_CBANK
	.align		4
        /*00d0*/ 	.byte	0x04, 0x0a
        /*00d2*/ 	.short	(.L_37 - .L_36)
	.align		4
.L_36:
        /*00d4*/ 	.word	index@(.nv.constant0.triton_poi_fused__native_batch_norm_legit_no_training_add_relu_8)
        /*00d8*/ 	.short	0x0210
        /*00da*/ 	.short	0x0048


	//----- nvinfo : EIATTR_SW_WAR
	.align		4
.L_37:
        /*00dc*/ 	.byte	0x04, 0x36
        /*00de*/ 	.short	(.L_39 - .L_38)
.L_38:
        /*00e0*/ 	.word	0x00000008
.L_39:


//--------------------- .nv.callgraph             --------------------------
	.section	.nv.callgraph,"",@"SHT_CUDA_CALLGRAPH"
	.align	4
	.sectionentsize	8
	.align		4
        /*0000*/ 	.word	0x00000000
	.align		4
        /*0004*/ 	.word	0xffffffff
	.align		4
        /*0008*/ 	.word	0x00000000
	.align		4
        /*000c*/ 	.word	0xfffffffe
	.align		4
        /*0010*/ 	.word	0x00000000
	.align		4
        /*0014*/ 	.word	0xfffffffd
	.align		4
        /*0018*/ 	.word	0x00000000
	.align		4
        /*001c*/ 	.word	0xfffffffc


//--------------------- .nv.constant4             --------------------------
	.section	.nv.constant4,"a",@progbits
	.align	8
	.align		8
.nv.constant4:
        /*0000*/ 	.dword	_$_str
	.align		8
        /*0008*/ 	.dword	_$_str_$_2


//--------------------- .text.triton_poi_fused__native_batch_norm_legit_no_training_add_relu_8 --------------------------
	.section	.text.triton_poi_fused__native_batch_norm_legit_no_training_add_relu_8,"ax",@progbits
	.sectionflags	@"SHF_BARRIERS=1"
	.align	128
        .global         triton_poi_fused__native_batch_norm_legit_no_training_add_relu_8
        .type           triton_poi_fused__native_batch_norm_legit_no_training_add_relu_8,@function
        .size           triton_poi_fused__native_batch_norm_legit_no_training_add_relu_8,(.L_x_1 - triton_poi_fused__native_batch_norm_legit_no_training_add_relu_8)
        .other          triton_poi_fused__native_batch_norm_legit_no_training_add_relu_8,@"STO_CUDA_ENTRY STV_DEFAULT"
triton_poi_fused__native_batch_norm_legit_no_training_add_relu_8:
.text.triton_poi_fused__native_batch_norm_legit_no_training_add_relu_8:
[----:B------:R-:W0:Y:S01]  /*0000*/  LDC R1, c[0x0][0x28] ;  /* 0x00000a00ff017b82 */ /* 0x000e220000000800 */
[----:B------:R-:W1:Y:S07]  /*0010*/  S2R R12, SR_TID.X ;  /* 0x00000000000c7919 */ /* 0x000e6e0000002100 */
[----:B------:R-:W2:Y:S01]  /*0020*/  S2UR UR4, SR_CTAID.X ;  /* 0x00000000000479c3 */ /* 0x000ea20000002500 */
[----:B------:R-:W-:Y:S01]  /*0030*/  CS2R R6, SRZ ;  /* 0x0000000000067805 */ /* 0x000fe2000001ff00 */
[----:B------:R-:W-:Y:S01]  /*0040*/  ULDC.64 UR8, c[0x0][0x208] ;  /* 0x0000820000087ab9 */ /* 0x000fe20000000a00 */
[----:B------:R-:W3:Y:S01]  /*0050*/  S2R R13, SR_CTAID.Y ;  /* 0x00000000000d7919 */ /* 0x000ee20000002600 */
[----:B------:R-:W-:-:S04]  /*0060*/  CS2R R8, SRZ ;  /* 0x0000000000087805 */ /* 0x000fc8000001ff00 */
[----:B------:R-:W4:Y:S01]  /*0070*/  LDC.64 R14, c[0x0][0x210] ;  /* 0x00008400ff0e7b82 */ /* 0x000f220000000a00 */
[----:B------:R-:W-:-:S07]  /*0080*/  CS2R R10, SRZ ;  /* 0x00000000000a7805 */ /* 0x000fce000001ff00 */
[----:B------:R-:W5:Y:S01]  /*0090*/  S2UR UR6, SR_CgaCtaId ;  /* 0x00000000000679c3 */ /* 0x000f620000008800 */
[----:B--2---:R-:W-:-:S07]  /*00a0*/  USHF.L.U32 UR4, UR4, 0x2, URZ ;  /* 0x0000000204047899 */ /* 0x004fce000800063f */
[----:B------:R-:W2:Y:S01]  /*00b0*/  LDC.64 R24, c[0x0][0x228] ;  /* 0x00008a00ff187b82 */ /* 0x000ea20000000a00 */
[----:B-1----:R-:W-:Y:S01]  /*00c0*/  IMAD.SHL.U32 R3, R12, 0x4, RZ ;  /* 0x000000040c037824 */ /* 0x002fe200078e00ff */
[----:B------:R-:W-:-:S04]  /*00d0*/  SHF.R.U32.HI R2, RZ, 0x6, R12 ;  /* 0x00000006ff027819 */ /* 0x000fc8000001160c */
[----:B------:R-:W-:Y:S02]  /*00e0*/  LOP3.LUT R0, R3, 0xfc, RZ, 0xc0, !PT ;  /* 0x000000fc03007812 */ /* 0x000fe400078ec0ff */
[----:B------:R-:W-:Y:S02]  /*00f0*/  SGXT.U32 R2, R2, 0x1 ;  /* 0x000000010202781a */ /* 0x000fe40000000000 */
[----:B---3--:R-:W-:Y:S02]  /*0100*/  PRMT R0, R0, 0x6540, R13 ;  /* 0x0000654000007816 */ /* 0x008fe4000000000d */
[----:B------:R-:W-:Y:S02]  /*0110*/  LOP3.LUT R2, R2, UR4, RZ, 0xfc, !PT ;  /* 0x0000000402027c12 */ /* 0x000fe4000f8efcff */
[----:B------:R-:W-:Y:S02]  /*0120*/  SHF.R.S32.HI R5, RZ, 0x1f, R0 ;  /* 0x0000001fff057819 */ /* 0x000fe40000011400 */
[----:B------:R-:W-:-:S02]  /*0130*/  ISETP.GE.AND P0, PT, R0, 0x100, PT ;  /* 0x000001000000780c */ /* 0x000fc40003f06270 */
[----:B------:R-:W-:-:S05]  /*0140*/  LEA.HI R5, R5, R0, RZ, 0x6 ;  /* 0x0000000005057211 */ /* 0x000fca00078f30ff */
[C---:B------:R-:W-:Y:S01]  /*0150*/  IMAD.SHL.U32 R4, R5.reuse, 0x1000, RZ ;  /* 0x0000100005047824 */ /* 0x040fe200078e00ff */
[----:B------:R-:W-:-:S04]  /*0160*/  LOP3.LUT R5, R5, 0xffffffc0, RZ, 0xc0, !PT ;  /* 0xffffffc005057812 */ /* 0x000fc800078ec0ff */
[----:B------:R-:W-:-:S04]  /*0170*/  LOP3.LUT R4, R4, 0xfffc0000, RZ, 0xc0, !PT ;  /* 0xfffc000004047812 */ /* 0x000fc800078ec0ff */
[----:B------:R-:W-:-:S05]  /*0180*/  IADD3 R5, R4, R0, -R5 ;  /* 0x0000000004057210 */ /* 0x000fca0007ffe805 */
[----:B------:R-:W-:Y:S01]  /*0190*/  IMAD R2, R2, 0x40, R5 ;  /* 0x0000004002027824 */ /* 0x000fe200078e0205 */
[----:B------:R-:W-:-:S03]  /*01a0*/  CS2R R4, SRZ ;  /* 0x0000000000047805 */ /* 0x000fc6000001ff00 */
[----:B----4-:R-:W-:-:S04]  /*01b0*/  IMAD.WIDE R16, R2, 0x4, R14 ;  /* 0x0000000402107825 */ /* 0x010fc800078e020e */
[----:B------:R-:W-:Y:S01]  /*01c0*/  VIADD R0, R2, 0x80 ;  /* 0x0000008002007836 */ /* 0x000fe20000000000 */
[----:B------:R1:W3:Y:S03]  /*01d0*/  @!P0 LDG.E.EL.128 R4, desc[UR8][R16.64] ;  /* 0x0000000810048981 */ /* 0x0002e6000c2e1d00 */
[----:B------:R-:W-:Y:S01]  /*01e0*/  IMAD.WIDE R18, R0, 0x4, R14 ;  /* 0x0000000400127825 */ /* 0x000fe200078e020e */
[----:B------:R-:W-:Y:S01]  /*01f0*/  UMOV UR5, 0x400 ;  /* 0x0000040000057882 */ /* 0x000fe20000000000 */
[----:B------:R-:W-:Y:S01]  /*0200*/  SHF.R.U32.HI R21, RZ, 0x2, R12 ;  /* 0x00000002ff157819 */ /* 0x000fe2000001160c */
[----:B------:R-:W4:Y:S02]  /*0210*/  LDC.64 R14, c[0x0][0x220] ;  /* 0x00008800ff0e7b82 */ /* 0x000f240000000a00 */
[----:B------:R2:W3:Y:S01]  /*0220*/  @!P0 LDG.E.EL.128 R8, desc[UR8][R18.64] ;  /* 0x0000000812088981 */ /* 0x0004e2000c2e1d00 */
[----:B------:R-:W-:Y:S01]  /*0230*/  IMAD.SHL.U32 R20, R12, 0x2, RZ ;  /* 0x000000020c147824 */ /* 0x000fe200078e00ff */
[----:B-----5:R-:W-:Y:S01]  /*0240*/  UPRMT UR5, UR6, 0x654, UR5 ;  /* 0x0000065406057896 */ /* 0x020fe20008000005 */
[----:B------:R-:W-:-:S02]  /*0250*/  LOP3.LUT R21, R21, 0x10, RZ, 0xc0, !PT ;  /* 0x0000001015157812 */ /* 0x000fc400078ec0ff */
[----:B------:R-:W-:Y:S02]  /*0260*/  LOP3.LUT R3, R3, 0x1fc, RZ, 0xc0, !PT ;  /* 0x000001fc03037812 */ /* 0x000fe400078ec0ff */
[----:B-1----:R-:W-:Y:S02]  /*0270*/  LOP3.LUT R16, R20, 0xfe, RZ, 0xc0, !PT ;  /* 0x000000fe14107812 */ /* 0x002fe400078ec0ff */
[----:B------:R-:W-:Y:S02]  /*0280*/  IADD3 R20, R21, UR5, RZ ;  /* 0x0000000515147c10 */ /* 0x000fe4000fffe0ff */
[--C-:B------:R-:W-:Y:S02]  /*0290*/  SHF.R.S32.HI R17, RZ, 0x17, R13.reuse ;  /* 0x00000017ff117819 */ /* 0x100fe4000001140d */
[----:B------:R-:W-:Y:S01]  /*02a0*/  PRMT R26, R16, 0x6540, R13 ;  /* 0x00006540101a7816 */ /* 0x000fe2000000000d */
[----:B------:R-:W-:Y:S01]  /*02b0*/  IMAD R20, R3, 0x4, R20 ;  /* 0x0000000403147824 */ /* 0x000fe200078e0214 */
[----:B------:R-:W-:-:S02]  /*02c0*/  SGXT R17, R17, 0x1 ;  /* 0x000000011111781a */ /* 0x000fc40000000200 */
[----:B------:R-:W-:Y:S02]  /*02d0*/  ISETP.GE.AND P1, PT, R26, 0x100, PT ;  /* 0x000001001a00780c */ /* 0x000fe40003f26270 */
[----:B------:R-:W-:Y:S02]  /*02e0*/  LEA.HI R17, R17, R26, RZ, 0x6 ;  /* 0x0000001a11117211 */ /* 0x000fe400078f30ff */
[----:B------:R-:W-:Y:S02]  /*02f0*/  LEA R21, R16, UR5, 0x2 ;  /* 0x0000000510157c11 */ /* 0x000fe4000f8e10ff */
[----:B------:R-:W-:-:S05]  /*0300*/  LOP3.LUT R17, R17, 0xffffffc0, RZ, 0xc0, !PT ;  /* 0xffffffc011117812 */ /* 0x000fca00078ec0ff */
[----:B------:R-:W-:Y:S01]  /*0310*/  IMAD.IADD R26, R26, 0x1, -R17 ;  /* 0x000000011a1a7824 */ /* 0x000fe200078e0a11 */
[----:B------:R-:W-:-:S03]  /*0320*/  CS2R R16, SRZ ;  /* 0x0000000000107805 */ /* 0x000fc6000001ff00 */
[----:B----4-:R-:W-:Y:S01]  /*0330*/  IMAD.WIDE R28, R26, 0x4, R14 ;  /* 0x000000041a1c7825 */ /* 0x010fe200078e020e */
[----:B------:R-:W-:-:S03]  /*0340*/  CS2R R22, SRZ ;  /* 0x0000000000167805 */ /* 0x000fc6000001ff00 */
[C---:B--2---:R-:W-:Y:S01]  /*0350*/  IMAD.WIDE R24, R26.reuse, 0x4, R24 ;  /* 0x000000041a187825 */ /* 0x044fe200078e0218 */
[----:B---3--:R1:W-:Y:S01]  /*0360*/  STS.128 [R20], R4 ;  /* 0x0000000414007388 */ /* 0x0083e20000000c00 */
[----:B------:R-:W-:Y:S08]  /*0370*/  BAR.SYNC.DEFER_BLOCKING 0x0 ;  /* 0x0000000000007b1d */ /* 0x000ff00000010000 */
[----:B-1----:R-:W1:Y:S08]  /*0380*/  LDC.64 R6, c[0x0][0x218] ;  /* 0x00008600ff067b82 */ /* 0x002e700000000a00 */
[----:B------:R-:W2:Y:S01]  /*0390*/  LDC.64 R4, c[0x0][0x230] ;  /* 0x00008c00ff047b82 */ /* 0x000ea20000000a00 */
[----:B------:R-:W3:Y:S04]  /*03a0*/  LDS.64 R14, [R21] ;  /* 0x00000000150e7984 */ /* 0x000ee80000000a00 */
[----:B0-----:R-:W0:Y:S03]  /*03b0*/  LDS.64 R18, [R21+0x410] ;  /* 0x0004100015127984 */ /* 0x001e260000000a00 */
[----:B------:R-:W-:Y:S06]  /*03c0*/  BAR.SYNC.DEFER_BLOCKING 0x0 ;  /* 0x0000000000007b1d */ /* 0x000fec0000010000 */
[----:B------:R4:W-:Y:S02]  /*03d0*/  STS.128 [R20], R8 ;  /* 0x0000000814007388 */ /* 0x0009e40000000c00 */
[----:B------:R-:W-:Y:S06]  /*03e0*/  BAR.SYNC.DEFER_BLOCKING 0x0 ;  /* 0x0000000000007b1d */ /* 0x000fec0000010000 */
[----:B------:R1:W5:Y:S02]  /*03f0*/  @!P1 LDG.E.EL.64 R16, desc[UR8][R28.64] ;  /* 0x000000081c109981 */ /* 0x000364000c2e1b00 */
[----:B-1----:R-:W-:-:S05]  /*0400*/  IMAD.WIDE R28, R26, 0x4, R6 ;  /* 0x000000041a1c7825 */ /* 0x002fca00078e0206 */
[----:B------:R-:W3:Y:S01]  /*0410*/  @!P1 LDG.E.EL.64 R22, desc[UR8][R28.64] ;  /* 0x000000081c169981 */ /* 0x000ee2000c2e1b00 */
[----:B--2---:R-:W-:Y:S01]  /*0420*/  IMAD.WIDE R26, R26, 0x4, R4 ;  /* 0x000000041a1a7825 */ /* 0x004fe200078e0204 */
[----:B------:R-:W-:Y:S02]  /*0430*/  CS2R R4, SRZ ;  /* 0x0000000000047805 */ /* 0x000fe4000001ff00 */
[----:B------:R-:W-:-:S04]  /*0440*/  CS2R R6, SRZ ;  /* 0x0000000000067805 */ /* 0x000fc8000001ff00 */
[----:B------:R1:W2:Y:S04]  /*0450*/  @!P1 LDG.E.EL.64 R4, desc[UR8][R24.64] ;  /* 0x0000000818049981 */ /* 0x0002a8000c2e1b00 */
[----:B------:R0:W2:Y:S01]  /*0460*/  @!P1 LDG.E.EL.64 R6, desc[UR8][R26.64] ;  /* 0x000000081a069981 */ /* 0x0000a2000c2e1b00 */
[----:B----4-:R-:W-:Y:S01]  /*0470*/  LOP3.LUT R8, R12, 0x7f, RZ, 0xc0, !PT ;  /* 0x0000007f0c087812 */ /* 0x010fe200078ec0ff */
[----:B------:R-:W-:-:S03]  /*0480*/  UIADD3 UR6, UR4, 0x80000, URZ ;  /* 0x0008000004067890 */ /* 0x000fc6000fffe03f */
[----:B-1----:R-:W-:Y:S01]  /*0490*/  PRMT R25, R8, 0x6540, R13 ;  /* 0x0000654008197816 */ /* 0x002fe2000000000d */
[----:B-----5:R-:W-:Y:S01]  /*04a0*/  FADD R16, R16, 9.9999997473787516356e-06 ;  /* 0x3727c5ac10107421 */ /* 0x020fe20000000000 */
[----:B------:R-:W-:Y:S01]  /*04b0*/  FADD R28, R17, 9.9999997473787516356e-06 ;  /* 0x3727c5ac111c7421 */ /* 0x000fe20000000000 */
[----:B------:R-:W-:Y:S02]  /*04c0*/  IMAD.MOV.U32 R17, RZ, RZ, 0x3e800000 ;  /* 0x3e800000ff117424 */ /* 0x000fe400078e00ff */
[----:B------:R1:W4:Y:S08]  /*04d0*/  MUFU.SQRT R10, R16 ;  /* 0x00000010000a7308 */ /* 0x0003300000002000 */
[----:B------:R5:W0:Y:S01]  /*04e0*/  MUFU.SQRT R24, R28 ;  /* 0x0000001c00187308 */ /* 0x000a220000002000 */
[----:B-1----:R-:W-:Y:S01]  /*04f0*/  SHF.R.S32.HI R16, RZ, 0x1f, R25 ;  /* 0x0000001fff107819 */ /* 0x002fe20000011419 */
[----:B---3--:R-:W-:-:S03]  /*0500*/  FADD R14, R14, -R22 ;  /* 0x800000160e0e7221 */ /* 0x008fc60000000000 */
[----:B0-----:R-:W-:Y:S02]  /*0510*/  LEA.HI R26, R16, R25, RZ, 0x6 ;  /* 0x00000019101a7211 */ /* 0x001fe400078f30ff */
[C---:B----4-:R-:W-:Y:S02]  /*0520*/  FSETP.GT.AND P1, PT, R10.reuse, 8.50705917302346158658e+37, PT ;  /* 0x7e8000000a00780b */ /* 0x050fe40003f24000 */
[----:B------:R-:W-:Y:S01]  /*0530*/  FSETP.GEU.AND P2, PT, R10, 1.175494350822287508e-38, PT ;  /* 0x008000000a00780b */ /* 0x000fe20003f4e000 */
[----:B-----5:R-:W-:Y:S01]  /*0540*/  FADD R28, R15, -R23 ;  /* 0x800000170f1c7221 */ /* 0x020fe20000000000 */
[----:B------:R-:W-:Y:S02]  /*0550*/  FSEL R9, R17, 1, P1 ;  /* 0x3f80000011097808 */ /* 0x000fe40000800000 */
[----:B------:R-:W-:Y:S02]  /*0560*/  LOP3.LUT R16, R26, 0xfffc0, RZ, 0xc0, !PT ;  /* 0x000fffc01a107812 */ /* 0x000fe400078ec0ff */
[----:B------:R-:W-:-:S02]  /*0570*/  FSETP.GEU.AND P3, PT, R24, 1.175494350822287508e-38, PT ;  /* 0x008000001800780b */ /* 0x000fc40003f6e000 */
[----:B------:R-:W-:Y:S01]  /*0580*/  SHF.L.U32 R27, R26, 0xe, RZ ;  /* 0x0000000e1a1b7819 */ /* 0x000fe200000006ff */
[C---:B------:R-:W-:Y:S02]  /*0590*/  IMAD.IADD R16, R25.reuse, 0x1, -R16 ;  /* 0x0000000119107824 */ /* 0x040fe400078e0a10 */
[----:B------:R-:W-:Y:S01]  /*05a0*/  @P1 FMUL R10, R10, 0.25 ;  /* 0x3e8000000a0a1820 */ /* 0x000fe20000400000 */
[----:B------:R-:W-:Y:S01]  /*05b0*/  ISETP.GE.AND P1, PT, R25, 0x100, PT ;  /* 0x000001001900780c */ /* 0x000fe20003f26270 */
[----:B------:R-:W-:Y:S01]  /*05c0*/  @!P2 FMUL R9, R9, 16777216 ;  /* 0x4b8000000909a820 */ /* 0x000fe20000400000 */
[----:B------:R-:W-:Y:S01]  /*05d0*/  LOP3.LUT R25, R25, 0x80, RZ, 0xfc, !PT ;  /* 0x0000008019197812 */ /* 0x000fe200078efcff */
[----:B------:R-:W-:Y:S01]  /*05e0*/  @!P2 FMUL R10, R10, 16777216 ;  /* 0x4b8000000a0aa820 */ /* 0x000fe20000400000 */
[----:B------:R-:W-:Y:S02]  /*05f0*/  FSETP.GT.AND P2, PT, R24, 8.50705917302346158658e+37, PT ;  /* 0x7e8000001800780b */ /* 0x000fe40003f44000 */
[----:B------:R-:W-:-:S02]  /*0600*/  SHF.R.S32.HI R26, RZ, 0x1f, R25 ;  /* 0x0000001fff1a7819 */ /* 0x000fc40000011419 */
[----:B------:R-:W-:Y:S01]  /*0610*/  FSEL R17, R17, 1, P2 ;  /* 0x3f80000011117808 */ /* 0x000fe20001000000 */
[----:B------:R-:W0:Y:S01]  /*0620*/  MUFU.RCP R10, R10 ;  /* 0x0000000a000a7308 */ /* 0x000e220000001000 */
[----:B------:R-:W-:-:S03]  /*0630*/  LOP3.LUT R27, R27, 0xfff00000, RZ, 0xc0, !PT ;  /* 0xfff000001b1b7812 */ /* 0x000fc600078ec0ff */
[----:B------:R-:W-:Y:S02]  /*0640*/  @!P3 FMUL R17, R17, 16777216 ;  /* 0x4b8000001111b820 */ /* 0x000fe40000400000 */
[----:B------:R-:W-:Y:S02]  /*0650*/  IMAD R16, R16, 0x1000, R27 ;  /* 0x0000100010107824 */ /* 0x000fe400078e021b */
[----:B------:R-:W-:Y:S01]  /*0660*/  @P2 FMUL R24, R24, 0.25 ;  /* 0x3e80000018182820 */ /* 0x000fe20000400000 */
[----:B------:R-:W-:-:S03]  /*0670*/  ISETP.GE.AND P2, PT, R25, 0x100, PT ;  /* 0x000001001900780c */ /* 0x000fc60003f46270 */
[----:B------:R-:W-:Y:S01]  /*0680*/  @!P3 FMUL R24, R24, 16777216 ;  /* 0x4b8000001818b820 */ /* 0x000fe20000400000 */
[----:B0-----:R-:W-:Y:S02]  /*0690*/  FMUL R13, R10, R9 ;  /* 0x000000090a0d7220 */ /* 0x001fe40000400000 */
[----:B------:R-:W0:Y:S03]  /*06a0*/  LDS.64 R8, [R21] ;  /* 0x0000000015087984 */ /* 0x000e260000000a00 */
[----:B------:R-:W1:Y:S01]  /*06b0*/  MUFU.RCP R24, R24 ;  /* 0x0000001800187308 */ /* 0x000e620000001000 */
[----:B------:R3:W4:Y:S02]  /*06c0*/  LDS.64 R10, [R21+0x410] ;  /* 0x00041000150a7984 */ /* 0x0007240000000a00 */
[----:B---3--:R-:W-:Y:S01]  /*06d0*/  LEA.HI R21, R26, R25, RZ, 0x6 ;  /* 0x000000191a157211 */ /* 0x008fe200078f30ff */
[----:B-1----:R-:W-:Y:S01]  /*06e0*/  FMUL R17, R24, R17 ;  /* 0x0000001118117220 */ /* 0x002fe20000400000 */
[----:B------:R-:W-:-:S02]  /*06f0*/  FADD R24, R18, -R22 ;  /* 0x8000001612187221 */ /* 0x000fc40000000000 */
[C---:B------:R-:W-:Y:S01]  /*0700*/  LOP3.LUT R26, R21.reuse, 0xfffc0, RZ, 0xc0, !PT ;  /* 0x000fffc0151a7812 */ /* 0x040fe200078ec0ff */
[----:B------:R-:W-:Y:S02]  /*0710*/  IMAD.SHL.U32 R27, R21, 0x4000, RZ ;  /* 0x00004000151b7824 */ /* 0x000fe400078e00ff */
[----:B------:R-:W-:Y:S02]  /*0720*/  FMUL R28, R17, R28 ;  /* 0x0000001c111c7220 */ /* 0x000fe40000400000 */
[----:B------:R-:W-:Y:S01]  /*0730*/  IMAD.IADD R21, R25, 0x1, -R26 ;  /* 0x0000000119157824 */ /* 0x000fe200078e0a1a */
[----:B------:R-:W-:Y:S02]  /*0740*/  LOP3.LUT R26, R27, 0xfff00000, RZ, 0xc0, !PT ;  /* 0xfff000001b1a7812 */ /* 0x000fe400078ec0ff */
[----:B------:R-:W-:-:S03]  /*0750*/  IADD3 R27, R16, UR6, RZ ;  /* 0x00000006101b7c10 */ /* 0x000fc6000fffe0ff */
[----:B------:R-:W-:Y:S02]  /*0760*/  IMAD R21, R21, 0x1000, R26 ;  /* 0x0000100015157824 */ /* 0x000fe400078e021a */
[--C-:B0-----:R-:W-:Y:S01]  /*0770*/  FADD R8, R8, -R22.reuse ;  /* 0x8000001608087221 */ /* 0x101fe20000000000 */
[----:B------:R-:W-:Y:S01]  /*0780*/  FADD R26, R9, -R23 ;  /* 0x80000017091a7221 */ /* 0x000fe20000000000 */
[----:B------:R-:W-:Y:S01]  /*0790*/  FMUL R9, R13, R24 ;  /* 0x000000180d097220 */ /* 0x000fe20000400000 */
[----:B--2---:R-:W-:Y:S01]  /*07a0*/  FFMA R24, R28, R5, R7 ;  /* 0x000000051c187223 */ /* 0x004fe20000000007 */
[----:B----4-:R-:W-:Y:S01]  /*07b0*/  FADD R10, R10, -R22 ;  /* 0x800000160a0a7221 */ /* 0x010fe20000000000 */
[--C-:B------:R-:W-:Y:S01]  /*07c0*/  FADD R22, R19, -R23.reuse ;  /* 0x8000001713167221 */ /* 0x100fe20000000000 */
[----:B------:R-:W-:Y:S01]  /*07d0*/  FADD R11, R11, -R23 ;  /* 0x800000170b0b7221 */ /* 0x000fe20000000000 */
[----:B------:R-:W0:Y:S01]  /*07e0*/  LDC.64 R18, c[0x0][0x238] ;  /* 0x00008e00ff127b82 */ /* 0x000e220000000a00 */
[C---:B------:R-:W-:Y:S01]  /*07f0*/  FMUL R26, R17.reuse, R26 ;  /* 0x0000001a111a7220 */ /* 0x040fe20000400000 */
[C---:B------:R-:W-:Y:S01]  /*0800*/  FMUL R22, R17.reuse, R22 ;  /* 0x0000001611167220 */ /* 0x040fe20000400000 */
[----:B------:R-:W-:Y:S01]  /*0810*/  FMUL R25, R17, R11 ;  /* 0x0000000b11197220 */ /* 0x000fe20000400000 */
[C---:B------:R-:W-:Y:S01]  /*0820*/  FMUL R11, R13.reuse, R14 ;  /* 0x0000000e0d0b7220 */ /* 0x040fe20000400000 */
[C---:B------:R-:W-:Y:S01]  /*0830*/  FMUL R15, R13.reuse, R8 ;  /* 0x000000080d0f7220 */ /* 0x040fe20000400000 */
[----:B------:R-:W-:Y:S01]  /*0840*/  FMUL R23, R13, R10 ;  /* 0x0000000a0d177220 */ /* 0x000fe20000400000 */
[----:B------:R-:W-:Y:S01]  /*0850*/  FFMA R14, R9, R4, R6 ;  /* 0x00000004090e7223 */ /* 0x000fe20000000006 */
[----:B------:R-:W-:-:S02]  /*0860*/  VIADD R9, R21, UR6 ;  /* 0x0000000615097c36 */ /* 0x000fc40008000000 */
[-CC-:B------:R-:W-:Y:S01]  /*0870*/  FFMA R17, R22, R5.reuse, R7.reuse ;  /* 0x0000000516117223 */ /* 0x180fe20000000007 */
[-CC-:B------:R-:W-:Y:S01]  /*0880*/  FFMA R22, R26, R5.reuse, R7.reuse ;  /* 0x000000051a167223 */ /* 0x180fe20000000007 */
[-CC-:B------:R-:W-:Y:S01]  /*0890*/  FFMA R13, R11, R4.reuse, R6.reuse ;  /* 0x000000040b0d7223 */ /* 0x180fe20000000006 */
[-CC-:B------:R-:W-:Y:S01]  /*08a0*/  FFMA R15, R15, R4.reuse, R6.reuse ;  /* 0x000000040f0f7223 */ /* 0x180fe20000000006 */
[----:B------:R-:W-:Y:S01]  /*08b0*/  FFMA R23, R23, R4, R6 ;  /* 0x0000000417177223 */ /* 0x000fe20000000006 */
[----:B------:R-:W-:Y:S01]  /*08c0*/  FFMA R25, R25, R5, R7 ;  /* 0x0000000519197223 */ /* 0x000fe20000000007 */
[----:B------:R-:W-:Y:S02]  /*08d0*/  CS2R R4, SRZ ;  /* 0x0000000000047805 */ /* 0x000fe4000001ff00 */
[----:B------:R-:W-:Y:S02]  /*08e0*/  CS2R R6, SRZ ;  /* 0x0000000000067805 */ /* 0x000fe4000001ff00 */
[----:B------:R-:W-:Y:S01]  /*08f0*/  CS2R R10, SRZ ;  /* 0x00000000000a7805 */ /* 0x000fe2000001ff00 */
[----:B0-----:R-:W-:-:S04]  /*0900*/  IMAD.WIDE R26, R27, 0x4, R18 ;  /* 0x000000041b1a7825 */ /* 0x001fc800078e0212 */
[----:B------:R-:W-:Y:S01]  /*0910*/  IMAD.WIDE R18, R9, 0x4, R18 ;  /* 0x0000000409127825 */ /* 0x000fe200078e0212 */
[----:B------:R-:W-:Y:S01]  /*0920*/  CS2R R8, SRZ ;  /* 0x0000000000087805 */ /* 0x000fe2000001ff00 */
[----:B------:R0:W2:Y:S05]  /*0930*/  @!P1 LDG.E.EL.128 R4, desc[UR8][R26.64] ;  /* 0x000000081a049981 */ /* 0x0000aa000c2e1d00 */
[----:B------:R1:W3:Y:S01]  /*0940*/  @!P2 LDG.E.EL.128 R8, desc[UR8][R18.64] ;  /* 0x000000081208a981 */ /* 0x0002e2000c2e1d00 */
[----:B------:R-:W-:Y:S01]  /*0950*/  IMAD.SHL.U32 R12, R12, 0x8, RZ ;  /* 0x000000080c0c7824 */ /* 0x000fe200078e00ff */
[----:B------:R-:W-:Y:S01]  /*0960*/  BAR.SYNC.DEFER_BLOCKING 0x0 ;  /* 0x0000000000007b1d */ /* 0x000fe20000010000 */
[----:B------:R-:W-:-:S03]  /*0970*/  FSETP.GEU.AND P6, PT, R13, RZ, PT ;  /* 0x000000ff0d00720b */ /* 0x000fc60003fce000 */
[----:B------:R-:W-:Y:S02]  /*0980*/  LOP3.LUT R12, R12, 0x3f8, RZ, 0xc0, !PT ;  /* 0x000003f80c0c7812 */ /* 0x000fe400078ec0ff */
[----:B------:R-:W-:Y:S02]  /*0990*/  FSETP.GEU.AND P5, PT, R24, RZ, PT ;  /* 0x000000ff1800720b */ /* 0x000fe40003fae000 */
[----:B------:R-:W-:Y:S01]  /*09a0*/  FSETP.GEU.AND P4, PT, R14, RZ, PT ;  /* 0x000000ff0e00720b */ /* 0x000fe20003f8e000 */
[C---:B------:R-:W-:Y:S01]  /*09b0*/  VIADD R29, R12.reuse, UR5 ;  /* 0x000000050c1d7c36 */ /* 0x040fe20008000000 */
[----:B------:R-:W-:Y:S02]  /*09c0*/  FSETP.GEU.AND P3, PT, R17, RZ, PT ;  /* 0x000000ff1100720b */ /* 0x000fe40003f6e000 */
[----:B------:R-:W-:Y:S01]  /*09d0*/  FSEL R13, R13, RZ, P6 ;  /* 0x000000ff0d0d7208 */ /* 0x000fe20003000000 */
[----:B------:R-:W-:Y:S01]  /*09e0*/  IMAD R28, R12, 0x4, R29 ;  /* 0x000000040c1c7824 */ /* 0x000fe200078e021d */
[----:B0-----:R-:W-:-:S02]  /*09f0*/  FSEL R27, R24, RZ, P5 ;  /* 0x000000ff181b7208 */ /* 0x001fc40002800000 */
[----:B-1----:R-:W-:Y:S02]  /*0a00*/  FSEL R19, R14, RZ, P4 ;  /* 0x000000ff0e137208 */ /* 0x002fe40002000000 */
[----:B------:R-:W-:Y:S02]  /*0a10*/  FSEL R17, R17, RZ, P3 ;  /* 0x000000ff11117208 */ /* 0x000fe40001800000 */
[----:B------:R-:W-:Y:S02]  /*0a20*/  FSETP.GEU.AND P6, PT, R15, RZ, PT ;  /* 0x000000ff0f00720b */ /* 0x000fe40003fce000 */
[----:B------:R-:W-:Y:S02]  /*0a30*/  FSETP.GEU.AND P5, PT, R22, RZ, PT ;  /* 0x000000ff1600720b */ /* 0x000fe40003fae000 */
[----:B------:R-:W-:Y:S01]  /*0a40*/  FSETP.GEU.AND P4, PT, R23, RZ, PT ;  /* 0x000000ff1700720b */ /* 0x000fe20003f8e000 */
[----:B------:R-:W-:Y:S01]  /*0a50*/  STS [R28], R13 ;  /* 0x0000000d1c007388 */ /* 0x000fe20000000800 */
[----:B------:R-:W-:-:S02]  /*0a60*/  FSETP.GEU.AND P3, PT, R25, RZ, PT ;  /* 0x000000ff1900720b */ /* 0x000fc40003f6e000 */
[----:B------:R-:W-:Y:S01]  /*0a70*/  FSEL R29, R15, RZ, P6 ;  /* 0x000000ff0f1d7208 */ /* 0x000fe20003000000 */
[----:B------:R0:W-:Y:S01]  /*0a80*/  STS [R28+0x14], R27 ;  /* 0x0000141b1c007388 */ /* 0x0001e20000000800 */
[----:B------:R-:W-:Y:S02]  /*0a90*/  FSEL R24, R23, RZ, P4 ;  /* 0x000000ff17187208 */ /* 0x000fe40002000000 */
[----:B------:R-:W-:Y:S01]  /*0aa0*/  FSEL R18, R22, RZ, P5 ;  /* 0x000000ff16127208 */ /* 0x000fe20002800000 */
[----:B------:R-:W-:Y:S01]  /*0ab0*/  STS [R28+0x4], R19 ;  /* 0x000004131c007388 */ /* 0x000fe20000000800 */
[----:B------:R-:W-:Y:S01]  /*0ac0*/  FSEL R25, R25, RZ, P3 ;  /* 0x000000ff19197208 */ /* 0x000fe20001800000 */
[----:B------:R-:W1:Y:S01]  /*0ad0*/  LDC.64 R22, c[0x0][0x240] ;  /* 0x00009000ff167b82 */ /* 0x000e620000000a00 */
[----:B------:R-:W-:Y:S01]  /*0ae0*/  LOP3.LUT R26, R3, 0x200, RZ, 0xfc, !PT ;  /* 0x00000200031a7812 */ /* 0x000fe200078efcff */
[----:B------:R4:W-:Y:S01]  /*0af0*/  STS [R28+0x18], R17 ;  /* 0x000018111c007388 */ /* 0x0009e20000000800 */
[----:B------:R-:W-:-:S02]  /*0b00*/  IADD3 R12, R3, UR5, RZ ;  /* 0x00000005030c7c10 */ /* 0x000fc4000fffe0ff */
[----:B------:R-:W-:Y:S01]  /*0b10*/  IADD3 R21, R21, UR4, RZ ;  /* 0x0000000415157c10 */ /* 0x000fe2000fffe0ff */
[----:B------:R-:W-:Y:S02]  /*0b20*/  STS [R28+0x8], R29 ;  /* 0x0000081d1c007388 */ /* 0x000fe40000000800 */
[----:B0-----:R-:W-:Y:S02]  /*0b30*/  IMAD R27, R3, 0x4, R12 ;  /* 0x00000004031b7824 */ /* 0x001fe400078e020c */
[----:B------:R-:W-:Y:S01]  /*0b40*/  STS [R28+0xc], R24 ;  /* 0x00000c181c007388 */ /* 0x000fe20000000800 */
[----:B----4-:R-:W-:-:S03]  /*0b50*/  VIADD R17, R16, UR4 ;  /* 0x0000000410117c36 */ /* 0x010fc60008000000 */
[----:B------:R-:W-:Y:S01]  /*0b60*/  STS [R28+0x1c], R18 ;  /* 0x00001c121c007388 */ /* 0x000fe20000000800 */
[----:B------:R-:W-:Y:S01]  /*0b70*/  VIADD R16, R26, UR5 ;  /* 0x000000051a107c36 */ /* 0x000fe20008000000 */
[----:B------:R-:W-:Y:S02]  /*0b80*/  SHF.R.U32.HI R26, RZ, 0x4, R26 ;  /* 0x00000004ff1a7819 */ /* 0x000fe4000001161a */
[----:B------:R0:W-:Y:S02]  /*0b90*/  STS [R28+0x20], R25 ;  /* 0x000020191c007388 */ /* 0x0001e40000000800 */
[----:B------:R-:W-:Y:S01]  /*0ba0*/  LOP3.LUT R26, R26, 0x30, RZ, 0xc0, !PT ;  /* 0x000000301a1a7812 */ /* 0x000fe200078ec0ff */
[----:B------:R-:W-:Y:S04]  /*0bb0*/  BAR.SYNC.DEFER_BLOCKING 0x0 ;  /* 0x0000000000007b1d */ /* 0x000fe80000010000 */
[----:B------:R-:W-:-:S02]  /*0bc0*/  VIADD R26, R26, UR5 ;  /* 0x000000051a1a7c36 */ /* 0x000fc40008000000 */
[----:B0-----:R-:W-:Y:S02]  /*0bd0*/  IMAD R28, R3, 0x4, R16 ;  /* 0x00000004031c7824 */ /* 0x001fe400078e0210 */
[--C-:B-1----:R-:W-:Y:S01]  /*0be0*/  IMAD.WIDE R24, R17, 0x4, R22.reuse ;  /* 0x0000000411187825 */ /* 0x102fe200078e0216 */
[----:B------:R-:W0:Y:S03]  /*0bf0*/  S2R R29, SR_TID.X ;  /* 0x00000000001d7919 */ /* 0x000e260000002100 */
[----:B------:R-:W-:-:S04]  /*0c00*/  IMAD.WIDE R22, R21, 0x4, R22 ;  /* 0x0000000415167825 */ /* 0x000fc800078e0216 */
[----:B------:R-:W-:Y:S01]  /*0c10*/  IMAD R26, R3, 0x4, R26 ;  /* 0x00000004031a7824 */ /* 0x000fe200078e021a */
[----:B------:R-:W-:Y:S04]  /*0c20*/  LDS R12, [R27] ;  /* 0x000000001b0c7984 */ /* 0x000fe80000000800 */
[----:B------:R-:W-:Y:S04]  /*0c30*/  LDS R13, [R27+0x4] ;  /* 0x000004001b0d7984 */ /* 0x000fe80000000800 */
[----:B------:R-:W-:Y:S04]  /*0c40*/  LDS R14, [R27+0x8] ;  /* 0x000008001b0e7984 */ /* 0x000fe80000000800 */
[----:B------:R-:W1:Y:S04]  /*0c50*/  LDS R15, [R27+0xc] ;  /* 0x00000c001b0f7984 */ /* 0x000e680000000800 */
[----:B------:R-:W-:Y:S01]  /*0c60*/  LDS R16, [R27+0xa00] ;  /* 0x000a00001b107984 */ /* 0x000fe20000000800 */
[----:B0-----:R-:W-:-:S03]  /*0c70*/  LOP3.LUT R29, R29, 0x7f, RZ, 0xc0, !PT ;  /* 0x0000007f1d1d7812 */ /* 0x001fc600078ec0ff */
[----:B------:R-:W-:Y:S04]  /*0c80*/  LDS R17, [R28+0x804] ;  /* 0x000804001c117984 */ /* 0x000fe80000000800 */
[----:B------:R-:W-:Y:S04]  /*0c90*/  LDS R18, [R28+0x808] ;  /* 0x000808001c127984 */ /* 0x000fe80000000800 */
[----:B------:R-:W0:Y:S04]  /*0ca0*/  LDS R19, [R28+0x80c] ;  /* 0x00080c001c137984 */ /* 0x000e280000000800 */
[----:B-1----:R1:W-:Y:S04]  /*0cb0*/  @!P1 STG.E.128 desc[UR8][R24.64], R12 ;  /* 0x0000000c18009986 */ /* 0x0023e8000c101d08 */
[----:B0-----:R-:W-:Y:S01]  /*0cc0*/  @!P2 STG.E.128 desc[UR8][R22.64], R16 ;  /* 0x000000101600a986 */ /* 0x001fe2000c101d08 */
[----:B------:R-:W-:Y:S01]  /*0cd0*/  BAR.SYNC.DEFER_BLOCKING 0x0 ;  /* 0x0000000000007b1d */ /* 0x000fe20000010000 */
[----:B--2---:R-:W-:Y:S01]  /*0ce0*/  FADD R4, R12, R4 ;  /* 0x000000040c047221 */ /* 0x004fe20000000000 */
[----:B------:R-:W-:Y:S01]  /*0cf0*/  FADD R5, R13, R5 ;  /* 0x000000050d057221 */ /* 0x000fe20000000000 */
[----:B------:R-:W-:Y:S01]  /*0d00*/  FADD R27, R14, R6 ;  /* 0x000000060e1b7221 */ /* 0x000fe20000000000 */
[----:B-1----:R-:W-:Y:S01]  /*0d10*/  FADD R12, R15, R7 ;  /* 0x000000070f0c7221 */ /* 0x002fe20000000000 */
[----:B------:R-:W-:Y:S01]  /*0d20*/  LEA R13, R29, UR5, 0x2 ;  /* 0x000000051d0d7c11 */ /* 0x000fe2000f8e10ff */
[----:B---3--:R-:W-:Y:S01]  /*0d30*/  FADD R8, R16, R8 ;  /* 0x0000000810087221 */ /* 0x008fe20000000000 */
[----:B------:R-:W-:Y:S01]  /*0d40*/  FADD R14, R17, R9 ;  /* 0x00000009110e7221 */ /* 0x000fe20000000000 */
[----:B------:R-:W-:Y:S01]  /*0d50*/  FADD R10, R18, R10 ;  /* 0x0000000a120a7221 */ /* 0x000fe20000000000 */
[----:B------:R-:W-:Y:S01]  /*0d60*/  FADD R24, R19, R11 ;  /* 0x0000000b13187221 */ /* 0x000fe20000000000 */
[----:B------:R-:W-:Y:S01]  /*0d70*/  STS [R13], R4 ;  /* 0x000000040d007388 */ /* 0x000fe20000000800 */
[----:B------:R-:W0:Y:S03]  /*0d80*/  LDC.64 R6, c[0x0][0x248] ;  /* 0x00009200ff067b82 */ /* 0x000e260000000a00 */
[----:B------:R0:W-:Y:S04]  /*0d90*/  STS [R13+0x410], R5 ;  /* 0x000410050d007388 */ /* 0x0001e80000000800 */
[----:B------:R-:W-:Y:S04]  /*0da0*/  STS [R13+0x820], R27 ;  /* 0x0008201b0d007388 */ /* 0x000fe80000000800 */
[----:B------:R-:W-:Y:S04]  /*0db0*/  STS [R13+0xc30], R12 ;  /* 0x000c300c0d007388 */ /* 0x000fe80000000800 */
[----:B------:R-:W-:Y:S04]  /*0dc0*/  STS [R13+0x200], R8 ;  /* 0x000200080d007388 */ /* 0x000fe80000000800 */
[----:B------:R-:W-:Y:S04]  /*0dd0*/  STS [R13+0x610], R14 ;  /* 0x0006100e0d007388 */ /* 0x000fe80000000800 */
[----:B------:R-:W-:Y:S01]  /*0de0*/  STS [R13+0xa20], R10 ;  /* 0x000a200a0d007388 */ /* 0x000fe20000000800 */
[----:B0-----:R-:W-:-:S03]  /*0df0*/  IMAD.WIDE R4, R2, 0x4, R6 ;  /* 0x0000000402047825 */ /* 0x001fc600078e0206 */
[----:B------:R-:W-:Y:S01]  /*0e00*/  STS [R13+0xe30], R24 ;  /* 0x000e30180d007388 */ /* 0x000fe20000000800 */
[----:B------:R-:W-:Y:S06]  /*0e10*/  BAR.SYNC.DEFER_BLOCKING 0x0 ;  /* 0x0000000000007b1d */ /* 0x000fec0000010000 */
[----:B------:R-:W0:Y:S04]  /*0e20*/  LDS.128 R20, [R20] ;  /* 0x0000000014147984 */ /* 0x000e280000000c00 */
[----:B0-----:R0:W-:Y:S02]  /*0e30*/  @!P0 STG.E.128 desc[UR8][R4.64], R20 ;  /* 0x0000001404008986 */ /* 0x0011e4000c101d08 */
[----:B0-----:R-:W-:Y:S05]  /*0e40*/  @P0 EXIT ;  /* 0x000000000000094d */ /* 0x001fea0003800000 */
[----:B------:R-:W0:Y:S01]  /*0e50*/  LDS.128 R24, [R26+0x800] ;  /* 0x000800001a187984 */ /* 0x000e220000000c00 */
[----:B------:R-:W-:-:S05]  /*0e60*/  IMAD.WIDE R2, R0, 0x4, R6 ;  /* 0x0000000400027825 */ /* 0x000fca00078e0206 */
[----:B0-----:R-:W-:Y:S01]  /*0e70*/  STG.E.128 desc[UR8][R2.64], R24 ;  /* 0x0000001802007986 */ /* 0x001fe2000c101d08 */
[----:B------:R-:W-:Y:S05]  /*0e80*/  EXIT ;  /* 0x000000000000794d */ /* 0x000fea0003800000 */
.L_x_0:
[----:B------:R-:W-:-:S00]  /*0e90*/  BRA `(.L_x_0) ;  /* 0xfffffffc00fc7947 */ /* 0x000fc0000383ffff */
[----:B------:R-:W-:-:S00]  /*0ea0*/  NOP ;  /* 0x0000000000007918 */ /* 0x000fc00000000000 */
        /* <DEDUP_REMOVED lines=13> */
.L_x_1:


//--------------------- .nv.global.init           --------------------------
	.section	.nv.global.init,"aw",@progbits
.nv.global.init:
	.type		_$_str,@object
	.size		_$_str,(_$_str_$_2 - _$_str)
_$_str:
        /*0000*/ 	.byte	0x5f, 0x5f, 0x43, 0x55, 0x44, 0x41, 0x5f, 0x46, 0x54, 0x5a, 0x00
	.type		_$_str_$_2,@object
	.size		_$_str_$_2,(.L_1 - _$_str_$_2)
_$_str_$_2:
        /*000b*/ 	.byte	0x5f, 0x5f, 0x43, 0x55, 0x44, 0x41, 0x5f, 0x50, 0x52, 0x45, 0x43, 0x5f, 0x53, 0x51, 0x52, 0x54
        /*001b*/ 	.byte	0x00
.L_1:


//--------------------- .nv.shared.triton_poi_fused__native_batch_norm_legit_no_training_add_relu_8 --------------------------
	.section	.nv.shared.triton_poi_fused__native_batch_norm_legit_no_training_add_relu_8,"aw",@nobits
	.sectionflags	@""
	.align	16
	.zero		1024


//--------------------- .nv.constant0.triton_poi_fused__native_batch_norm_legit_no_training_add_relu_8 --------------------------
	.section	.nv.constant0.triton_poi_fused__native_batch_norm_legit_no_training_add_relu_8,"a",@progbits
	.sectionflags	@""
	.align	4
.nv.constant0.triton_poi_fused__native_batch_norm_legit_no_training_add_relu_8:
	.zero		600
